//
// Generated by NVIDIA NVVM Compiler
//
// Compiler Build ID: CL-36424714
// Cuda compilation tools, release 13.0, V13.0.88
// Based on NVVM 20.0.0
//

.version 9.0
.target sm_100
.address_size 64

	// .globl	_Z14mykernel_neivePiS_S_i
.extern .shared .align 16 .b8 shared_mem[];

.visible .entry _Z14mykernel_neivePiS_S_i(
	.param .u64 .ptr .align 1 _Z14mykernel_neivePiS_S_i_param_0,
	.param .u64 .ptr .align 1 _Z14mykernel_neivePiS_S_i_param_1,
	.param .u64 .ptr .align 1 _Z14mykernel_neivePiS_S_i_param_2,
	.param .u32 _Z14mykernel_neivePiS_S_i_param_3
)
{
	.reg .pred 	%p<2>;
	.reg .b32 	%r<9>;
	.reg .b64 	%rd<11>;

	ld.param.u64 	%rd1, [_Z14mykernel_neivePiS_S_i_param_0];
	ld.param.u64 	%rd2, [_Z14mykernel_neivePiS_S_i_param_1];
	ld.param.u64 	%rd3, [_Z14mykernel_neivePiS_S_i_param_2];
	ld.param.u32 	%r2, [_Z14mykernel_neivePiS_S_i_param_3];
	mov.u32 	%r3, %ctaid.x;
	mov.u32 	%r4, %ntid.x;
	mov.u32 	%r5, %tid.x;
	mad.lo.s32 	%r1, %r3, %r4, %r5;
	setp.ge.s32 	%p1, %r1, %r2;
	@%p1 bra 	$L__BB0_2;
	cvta.to.global.u64 	%rd4, %rd1;
	cvta.to.global.u64 	%rd5, %rd2;
	cvta.to.global.u64 	%rd6, %rd3;
	mul.wide.s32 	%rd7, %r1, 4;
	add.s64 	%rd8, %rd4, %rd7;
	ld.global.u32 	%r6, [%rd8];
	add.s64 	%rd9, %rd5, %rd7;
	ld.global.u32 	%r7, [%rd9];
	add.s32 	%r8, %r7, %r6;
	add.s64 	%rd10, %rd6, %rd7;
	st.global.u32 	[%rd10], %r8;
$L__BB0_2:
	ret;

}
	// .globl	_Z8mykernelPiS_S_ii
.visible .entry _Z8mykernelPiS_S_ii(
	.param .u64 .ptr .align 1 _Z8mykernelPiS_S_ii_param_0,
	.param .u64 .ptr .align 1 _Z8mykernelPiS_S_ii_param_1,
	.param .u64 .ptr .align 1 _Z8mykernelPiS_S_ii_param_2,
	.param .u32 _Z8mykernelPiS_S_ii_param_3,
	.param .u32 _Z8mykernelPiS_S_ii_param_4
)
{
	.reg .pred 	%p<3>;
	.reg .b32 	%r<16>;
	.reg .b64 	%rd<12>;

	ld.param.u64 	%rd1, [_Z8mykernelPiS_S_ii_param_0];
	ld.param.u64 	%rd2, [_Z8mykernelPiS_S_ii_param_1];
	ld.param.u64 	%rd3, [_Z8mykernelPiS_S_ii_param_2];
	ld.param.u32 	%r4, [_Z8mykernelPiS_S_ii_param_3];
	mov.u32 	%r5, %ntid.x;
	mov.u32 	%r6, %ctaid.x;
	mov.u32 	%r7, %tid.x;
	mad.lo.s32 	%r1, %r6, %r5, %r7;
	setp.ge.s32 	%p1, %r1, %r4;
	shl.b32 	%r8, %r7, 2;
	mov.u32 	%r9, shared_mem;
	add.s32 	%r2, %r9, %r8;
	shl.b32 	%r10, %r5, 2;
	add.s32 	%r3, %r2, %r10;
	@%p1 bra 	$L__BB1_2;
	cvta.to.global.u64 	%rd4, %rd1;
	cvta.to.global.u64 	%rd5, %rd2;
	mul.wide.s32 	%rd6, %r1, 4;
	add.s64 	%rd7, %rd4, %rd6;
	ld.global.u32 	%r11, [%rd7];
	st.shared.u32 	[%r2], %r11;
	add.s64 	%rd8, %rd5, %rd6;
	ld.global.u32 	%r12, [%rd8];
	st.shared.u32 	[%r3], %r12;
$L__BB1_2:
	setp.ge.s32 	%p2, %r1, %r4;
	bar.sync 	0;
	@%p2 bra 	$L__BB1_4;
	ld.shared.u32 	%r13, [%r2];
	ld.shared.u32 	%r14, [%r3];
	add.s32 	%r15, %r14, %r13;
	cvta.to.global.u64 	%rd9, %rd3;
	mul.wide.s32 	%rd10, %r1, 4;
	add.s64 	%rd11, %rd9, %rd10;
	st.global.u32 	[%rd11], %r15;
$L__BB1_4:
	bar.sync 	0;
	ret;

}


// ===== COMPILED SASS (sm_100) =====

	.target	sm_100

	.elftype	@"ET_EXEC"


//--------------------- .note.nv.tkinfo           --------------------------
	.section	.note.nv.tkinfo,"",@"SHT_NOTE"
	.sectionflags	@"SHF_NOTE_NV_TKINFO"
	.tkinfo
        /*0018*/ 	.word	0x00000002
        /*0030*/ 	.string	""
        /*0030*/ 	.string	"ptxas"
        /*0030*/ 	.string	"Cuda compilation tools, release 13.0, V13.0.88"
        /*0030*/ 	.string	"Build cuda_13.0.r13.0/compiler.36424714_0"
        /*0030*/ 	.string	"-arch sm_100 -m 64 "



//--------------------- .note.nv.cuinfo           --------------------------
	.section	.note.nv.cuinfo,"",@"SHT_NOTE"
	.sectionflags	@"SHF_NOTE_NV_CUINFO"
        /*0018*/ 	.short	0x0002
        /*001a*/ 	.short	0x0064
        /*001c*/ 	.short	0x0082
	.zero		2


//--------------------- .nv.info                  --------------------------
	.section	.nv.info,"",@"SHT_CUDA_INFO"
	.align	4


	//----- nvinfo : EIATTR_REGCOUNT
	.align		4
        /*0000*/ 	.byte	0x04, 0x2f
        /*0002*/ 	.short	(.L_1 - .L_0)
	.align		4
.L_0:
        /*0004*/ 	.word	index@(_Z14mykernel_neivePiS_S_i)
        /*0008*/ 	.word	0x0000000c


	//----- nvinfo : EIATTR_FRAME_SIZE
	.align		4
.L_1:
        /*000c*/ 	.byte	0x04, 0x11
        /*000e*/ 	.short	(.L_3 - .L_2)
	.align		4
.L_2:
        /*0010*/ 	.word	index@(_Z14mykernel_neivePiS_S_i)
        /*0014*/ 	.word	0x00000000


	//----- nvinfo : EIATTR_REGCOUNT
	.align		4
.L_3:
        /*0018*/ 	.byte	0x04, 0x2f
        /*001a*/ 	.short	(.L_5 - .L_4)
	.align		4
.L_4:
        /*001c*/ 	.word	index@(_Z8mykernelPiS_S_ii)
        /*0020*/ 	.word	0x0000000e


	//----- nvinfo : EIATTR_FRAME_SIZE
	.align		4
.L_5:
        /*0024*/ 	.byte	0x04, 0x11
        /*0026*/ 	.short	(.L_7 - .L_6)
	.align		4
.L_6:
        /*0028*/ 	.word	index@(_Z8mykernelPiS_S_ii)
        /*002c*/ 	.word	0x00000000


	//----- nvinfo : EIATTR_MIN_STACK_SIZE
	.align		4
.L_7:
        /*0030*/ 	.byte	0x04, 0x12
        /*0032*/ 	.short	(.L_9 - .L_8)
	.align		4
.L_8:
        /*0034*/ 	.word	index@(_Z8mykernelPiS_S_ii)
        /*0038*/ 	.word	0x00000000


	//----- nvinfo : EIATTR_MIN_STACK_SIZE
	.align		4
.L_9:
        /*003c*/ 	.byte	0x04, 0x12
        /*003e*/ 	.short	(.L_11 - .L_10)
	.align		4
.L_10:
        /*0040*/ 	.word	index@(_Z14mykernel_neivePiS_S_i)
        /*0044*/ 	.word	0x00000000
.L_11:


//--------------------- .nv.compat                --------------------------
	.section	.nv.compat,"",@"SHT_CUDA_COMPAT_INFO"
	.align	4
        /*0000*/ 	.byte	0x02, 0x09, 0x00, 0x00, 0x02, 0x02, 0x01, 0x00, 0x02, 0x05, 0x05, 0x00, 0x03, 0x07, 0x01, 0x01
        /*0010*/ 	.byte	0x02, 0x03, 0x00, 0x00, 0x02, 0x06, 0x01, 0x00, 0x04, 0x0b, 0x08, 0x00, 0x09, 0x00, 0x00, 0x00
        /*0020*/ 	.byte	0x00, 0x00, 0x00, 0x00


//--------------------- .nv.info._Z8mykernelPiS_S_ii --------------------------
	.section	.nv.info._Z8mykernelPiS_S_ii,"",@"SHT_CUDA_INFO"
	.sectionflags	@""
	.align	4


	//----- nvinfo : EIATTR_CUDA_API_VERSION
	.align		4
        /*0000*/ 	.byte	0x04, 0x37
        /*0002*/ 	.short	(.L_13 - .L_12)
.L_12:
        /*0004*/ 	.word	0x00000082


	//----- nvinfo : EIATTR_KPARAM_INFO
	.align		4
.L_13:
        /*0008*/ 	.byte	0x04, 0x17
        /*000a*/ 	.short	(.L_15 - .L_14)
.L_14:
        /*000c*/ 	.word	0x00000000
        /*0010*/ 	.short	0x0004
        /*0012*/ 	.short	0x001c
        /*0014*/ 	.byte	0x00, 0xf0, 0x11, 0x00


	//----- nvinfo : EIATTR_KPARAM_INFO
	.align		4
.L_15:
        /*0018*/ 	.byte	0x04, 0x17
        /*001a*/ 	.short	(.L_17 - .L_16)
.L_16:
        /*001c*/ 	.word	0x00000000
        /*0020*/ 	.short	0x0003
        /*0022*/ 	.short	0x0018
        /*0024*/ 	.byte	0x00, 0xf0, 0x11, 0x00


	//----- nvinfo : EIATTR_KPARAM_INFO
	.align		4
.L_17:
        /*0028*/ 	.byte	0x04, 0x17
        /*002a*/ 	.short	(.L_19 - .L_18)
.L_18:
        /*002c*/ 	.word	0x00000000
        /*0030*/ 	.short	0x0002
        /*0032*/ 	.short	0x0010
        /*0034*/ 	.byte	0x00, 0xf5, 0x21, 0x00


	//----- nvinfo : EIATTR_KPARAM_INFO
	.align		4
.L_19:
        /*0038*/ 	.byte	0x04, 0x17
        /*003a*/ 	.short	(.L_21 - .L_20)
.L_20:
        /*003c*/ 	.word	0x00000000
        /*0040*/ 	.short	0x0001
        /*0042*/ 	.short	0x0008
        /*0044*/ 	.byte	0x00, 0xf5, 0x21, 0x00


	//----- nvinfo : EIATTR_KPARAM_INFO
	.align		4
.L_21:
        /*0048*/ 	.byte	0x04, 0x17
        /*004a*/ 	.short	(.L_23 - .L_22)
.L_22:
        /*004c*/ 	.word	0x00000000
        /*0050*/ 	.short	0x0000
        /*0052*/ 	.short	0x0000
        /*0054*/ 	.byte	0x00, 0xf5, 0x21, 0x00


	//----- nvinfo : EIATTR_SPARSE_MMA_MASK
	.align		4
.L_23:
        /*0058*/ 	.byte	0x03, 0x50
        /*005a*/ 	.short	0x0000


	//----- nvinfo : EIATTR_MAXREG_COUNT
	.align		4
        /*005c*/ 	.byte	0x03, 0x1b
        /*005e*/ 	.short	0x00ff


	//----- nvinfo : EIATTR_NUM_BARRIERS
	.align		4
        /*0060*/ 	.byte	0x02, 0x4c
        /*0062*/ 	.byte	0x01
	.zero		1


	//----- nvinfo : EIATTR_MERCURY_ISA_VERSION
	.align		4
        /*0064*/ 	.byte	0x03, 0x5f
        /*0066*/ 	.short	0x0101


	//----- nvinfo : EIATTR_VRC_CTA_INIT_COUNT
	.align		4
        /*0068*/ 	.byte	0x02, 0x4a
	.zero		1
	.zero		1


	//----- nvinfo : EIATTR_EXIT_INSTR_OFFSETS
	.align		4
        /*006c*/ 	.byte	0x04, 0x1c
        /*006e*/ 	.short	(.L_25 - .L_24)


	//   ....[0]....
.L_24:
        /*0070*/ 	.word	0x000001d0


	//----- nvinfo : EIATTR_CBANK_PARAM_SIZE
	.align		4
.L_25:
        /*0074*/ 	.byte	0x03, 0x19
        /*0076*/ 	.short	0x0020


	//----- nvinfo : EIATTR_PARAM_CBANK
	.align		4
        /*0078*/ 	.byte	0x04, 0x0a
        /*007a*/ 	.short	(.L_27 - .L_26)
	.align		4
.L_26:
        /*007c*/ 	.word	index@(.nv.constant0._Z8mykernelPiS_S_ii)
        /*0080*/ 	.short	0x0380
        /*0082*/ 	.short	0x0020


	//----- nvinfo : EIATTR_SW_WAR
	.align		4
.L_27:
        /*0084*/ 	.byte	0x04, 0x36
        /*0086*/ 	.short	(.L_29 - .L_28)
.L_28:
        /*0088*/ 	.word	0x00000008
.L_29:


//--------------------- .nv.info._Z14mykernel_neivePiS_S_i --------------------------
	.section	.nv.info._Z14mykernel_neivePiS_S_i,"",@"SHT_CUDA_INFO"
	.sectionflags	@""
	.align	4


	//----- nvinfo : EIATTR_CUDA_API_VERSION
	.align		4
        /*0000*/ 	.byte	0x04, 0x37
        /*0002*/ 	.short	(.L_31 - .L_30)
.L_30:
        /*0004*/ 	.word	0x00000082


	//----- nvinfo : EIATTR_KPARAM_INFO
	.align		4
.L_31:
        /*0008*/ 	.byte	0x04, 0x17
        /*000a*/ 	.short	(.L_33 - .L_32)
.L_32:
        /*000c*/ 	.word	0x00000000
        /*0010*/ 	.short	0x0003
        /*0012*/ 	.short	0x0018
        /*0014*/ 	.byte	0x00, 0xf0, 0x11, 0x00


	//----- nvinfo : EIATTR_KPARAM_INFO
	.align		4
.L_33:
        /*0018*/ 	.byte	0x04, 0x17
        /*001a*/ 	.short	(.L_35 - .L_34)
.L_34:
        /*001c*/ 	.word	0x00000000
        /*0020*/ 	.short	0x0002
        /*0022*/ 	.short	0x0010
        /*0024*/ 	.byte	0x00, 0xf5, 0x21, 0x00


	//----- nvinfo : EIATTR_KPARAM_INFO
	.align		4
.L_35:
        /*0028*/ 	.byte	0x04, 0x17
        /*002a*/ 	.short	(.L_37 - .L_36)
.L_36:
        /*002c*/ 	.word	0x00000000
        /*0030*/ 	.short	0x0001
        /*0032*/ 	.short	0x0008
        /*0034*/ 	.byte	0x00, 0xf5, 0x21, 0x00


	//----- nvinfo : EIATTR_KPARAM_INFO
	.align		4
.L_37:
        /*0038*/ 	.byte	0x04, 0x17
        /*003a*/ 	.short	(.L_39 - .L_38)
.L_38:
        /*003c*/ 	.word	0x00000000
        /*0040*/ 	.short	0x0000
        /*0042*/ 	.short	0x0000
        /*0044*/ 	.byte	0x00, 0xf5, 0x21, 0x00


	//----- nvinfo : EIATTR_SPARSE_MMA_MASK
	.align		4
.L_39:
        /*0048*/ 	.byte	0x03, 0x50
        /*004a*/ 	.short	0x0000


	//----- nvinfo : EIATTR_MAXREG_COUNT
	.align		4
        /*004c*/ 	.byte	0x03, 0x1b
        /*004e*/ 	.short	0x00ff


	//----- nvinfo : EIATTR_MERCURY_ISA_VERSION
	.align		4
        /*0050*/ 	.byte	0x03, 0x5f
        /*0052*/ 	.short	0x0101


	//----- nvinfo : EIATTR_VRC_CTA_INIT_COUNT
	.align		4
        /*0054*/ 	.byte	0x02, 0x4a
	.zero		1
	.zero		1


	//----- nvinfo : EIATTR_EXIT_INSTR_OFFSETS
	.align		4
        /*0058*/ 	.byte	0x04, 0x1c
        /*005a*/ 	.short	(.L_41 - .L_40)


	//   ....[0]....
.L_40:
        /*005c*/ 	.word	0x00000070


	//   ....[1]....
        /*0060*/ 	.word	0x00000130


	//----- nvinfo : EIATTR_CBANK_PARAM_SIZE
	.align		4
.L_41:
        /*0064*/ 	.byte	0x03, 0x19
        /*0066*/ 	.short	0x001c


	//----- nvinfo : EIATTR_PARAM_CBANK
	.align		4
        /*0068*/ 	.byte	0x04, 0x0a
        /*006a*/ 	.short	(.L_43 - .L_42)
	.align		4
.L_42:
        /*006c*/ 	.word	index@(.nv.constant0._Z14mykernel_neivePiS_S_i)
        /*0070*/ 	.short	0x0380
        /*0072*/ 	.short	0x001c


	//----- nvinfo : EIATTR_SW_WAR
	.align		4
.L_43:
        /*0074*/ 	.byte	0x04, 0x36
        /*0076*/ 	.short	(.L_45 - .L_44)
.L_44:
        /*0078*/ 	.word	0x00000008
.L_45:


//--------------------- .nv.callgraph             --------------------------
	.section	.nv.callgraph,"",@"SHT_CUDA_CALLGRAPH"
	.align	4
	.sectionentsize	8
	.align		4
        /*0000*/ 	.word	0x00000000
	.align		4
        /*0004*/ 	.word	0xffffffff
	.align		4
        /*0008*/ 	.word	0x00000000
	.align		4
        /*000c*/ 	.word	0xfffffffe
	.align		4
        /*0010*/ 	.word	0x00000000
	.align		4
        /*0014*/ 	.word	0xfffffffd
	.align		4
        /*0018*/ 	.word	0x00000000
	.align		4
        /*001c*/ 	.word	0xfffffffc


//--------------------- .text._Z8mykernelPiS_S_ii --------------------------
	.section	.text._Z8mykernelPiS_S_ii,"ax",@progbits
	.align	128
        .global         _Z8mykernelPiS_S_ii
        .type           _Z8mykernelPiS_S_ii,@function
        .size           _Z8mykernelPiS_S_ii,(.L_x_2 - _Z8mykernelPiS_S_ii)
        .other          _Z8mykernelPiS_S_ii,@"STO_CUDA_ENTRY STV_DEFAULT"
_Z8mykernelPiS_S_ii:
.text._Z8mykernelPiS_S_ii:
[----:B------:R-:W-:Y:S01]  /*0000*/  LDC R1, c[0x0][0x37c] ;  /* 0x0000df00ff017b82 */ /* 0x000fe20000000800 */
[----:B------:R-:W0:Y:S07]  /*0010*/  S2R R0, SR_TID.X ;  /* 0x0000000000007919 */ /* 0x000e2e0000002100 */
[----:B------:R-:W0:Y:S01]  /*0020*/  S2UR UR4, SR_CTAID.X ;  /* 0x00000000000479c3 */ /* 0x000e220000002500 */
[----:B------:R-:W1:Y:S01]  /*0030*/  LDCU UR5, c[0x0][0x398] ;  /* 0x00007300ff0577ac */ /* 0x000e620008000800 */
[----:B------:R-:W2:Y:S06]  /*0040*/  LDCU.64 UR6, c[0x0][0x358] ;  /* 0x00006b00ff0677ac */ /* 0x000eac0008000a00 */
[----:B------:R-:W0:Y:S08]  /*0050*/  LDC R11, c[0x0][0x360] ;  /* 0x0000d800ff0b7b82 */ /* 0x000e300000000800 */
[----:B------:R-:W3:Y:S08]  /*0060*/  LDC.64 R2, c[0x0][0x380] ;  /* 0x0000e000ff027b82 */ /* 0x000ef00000000a00 */
[----:B------:R-:W4:Y:S01]  /*0070*/  LDC.64 R4, c[0x0][0x388] ;  /* 0x0000e200ff047b82 */ /* 0x000f220000000a00 */
[----:B0-----:R-:W-:-:S05]  /*0080*/  IMAD R7, R11, UR4, R0 ;  /* 0x000000040b077c24 */ /* 0x001fca000f8e0200 */
[----:B-1----:R-:W-:-:S13]  /*0090*/  ISETP.GE.AND P0, PT, R7, UR5, PT ;  /* 0x0000000507007c0c */ /* 0x002fda000bf06270 */
[----:B---3--:R-:W-:-:S04]  /*00a0*/  @!P0 IMAD.WIDE R2, R7, 0x4, R2 ;  /* 0x0000000407028825 */ /* 0x008fc800078e0202 */
[----:B----4-:R-:W-:Y:S01]  /*00b0*/  @!P0 IMAD.WIDE R4, R7, 0x4, R4 ;  /* 0x0000000407048825 */ /* 0x010fe200078e0204 */
[----:B--2---:R0:W2:Y:S05]  /*00c0*/  @!P0 LDG.E R9, desc[UR6][R2.64] ;  /* 0x0000000602098981 */ /* 0x0040aa000c1e1900 */
[----:B------:R-:W3:Y:S01]  /*00d0*/  @!P0 LDG.E R5, desc[UR6][R4.64] ;  /* 0x0000000604058981 */ /* 0x000ee2000c1e1900 */
[----:B------:R-:W1:Y:S01]  /*00e0*/  S2UR UR5, SR_CgaCtaId ;  /* 0x00000000000579c3 */ /* 0x000e620000008800 */
[----:B------:R-:W-:-:S07]  /*00f0*/  UMOV UR4, 0x400 ;  /* 0x0000040000047882 */ /* 0x000fce0000000000 */
[----:B0-----:R-:W0:Y:S01]  /*0100*/  @!P0 LDC.64 R2, c[0x0][0x390] ;  /* 0x0000e400ff028b82 */ /* 0x001e220000000a00 */
[----:B-1----:R-:W-:-:S06]  /*0110*/  ULEA UR4, UR5, UR4, 0x18 ;  /* 0x0000000405047291 */ /* 0x002fcc000f8ec0ff */
[----:B------:R-:W-:Y:S01]  /*0120*/  LEA R0, R0, UR4, 0x2 ;  /* 0x0000000400007c11 */ /* 0x000fe2000f8e10ff */
[----:B0-----:R-:W-:-:S03]  /*0130*/  @!P0 IMAD.WIDE R2, R7, 0x4, R2 ;  /* 0x0000000407028825 */ /* 0x001fc600078e0202 */
[----:B------:R-:W-:Y:S01]  /*0140*/  LEA R6, R11, R0, 0x2 ;  /* 0x000000000b067211 */ /* 0x000fe200078e10ff */
[----:B--2---:R-:W-:Y:S04]  /*0150*/  @!P0 STS [R0], R9 ;  /* 0x0000000900008388 */ /* 0x004fe80000000800 */
[----:B---3--:R-:W-:Y:S01]  /*0160*/  @!P0 STS [R6], R5 ;  /* 0x0000000506008388 */ /* 0x008fe20000000800 */
[----:B------:R-:W-:Y:S06]  /*0170*/  BAR.SYNC.DEFER_BLOCKING 0x0 ;  /* 0x0000000000007b1d */ /* 0x000fec0000010000 */
[----:B------:R-:W-:Y:S04]  /*0180*/  @!P0 LDS R8, [R0] ;  /* 0x0000000000088984 */ /* 0x000fe80000000800 */
[----:B------:R-:W0:Y:S02]  /*0190*/  @!P0 LDS R11, [R6] ;  /* 0x00000000060b8984 */ /* 0x000e240000000800 */
[----:B0-----:R-:W-:-:S05]  /*01a0*/  @!P0 IADD3 R11, PT, PT, R8, R11, RZ ;  /* 0x0000000b080b8210 */ /* 0x001fca0007ffe0ff */
[----:B------:R-:W-:Y:S01]  /*01b0*/  @!P0 STG.E desc[UR6][R2.64], R11 ;  /* 0x0000000b02008986 */ /* 0x000fe2000c101906 */
[----:B------:R-:W-:Y:S06]  /*01c0*/  BAR.SYNC.DEFER_BLOCKING 0x0 ;  /* 0x0000000000007b1d */ /* 0x000fec0000010000 */
[----:B------:R-:W-:Y:S05]  /*01d0*/  EXIT ;  /* 0x000000000000794d */ /* 0x000fea0003800000 */
.L_x_0:
[----:B------:R-:W-:-:S00]  /*01e0*/  BRA `(.L_x_0) ;  /* 0xfffffffc00fc7947 */ /* 0x000fc0000383ffff */
[----:B------:R-:W-:-:S00]  /*01f0*/  NOP ;  /* 0x0000000000007918 */ /* 0x000fc00000000000 */
        /* <DEDUP_REMOVED lines=8> */
.L_x_2:


//--------------------- .text._Z14mykernel_neivePiS_S_i --------------------------
	.section	.text._Z14mykernel_neivePiS_S_i,"ax",@progbits
	.align	128
        .global         _Z14mykernel_neivePiS_S_i
        .type           _Z14mykernel_neivePiS_S_i,@function
        .size           _Z14mykernel_neivePiS_S_i,(.L_x_3 - _Z14mykernel_neivePiS_S_i)
        .other          _Z14mykernel_neivePiS_S_i,@"STO_CUDA_ENTRY STV_DEFAULT"
_Z14mykernel_neivePiS_S_i:
.text._Z14mykernel_neivePiS_S_i:
[----:B------:R-:W-:Y:S01]  /*0000*/  LDC R1, c[0x0][0x37c] ;  /* 0x0000df00ff017b82 */ /* 0x000fe20000000800 */
[----:B------:R-:W0:Y:S07]  /*0010*/  S2R R0, SR_TID.X ;  /* 0x0000000000007919 */ /* 0x000e2e0000002100 */
[----:B------:R-:W0:Y:S01]  /*0020*/  S2UR UR4, SR_CTAID.X ;  /* 0x00000000000479c3 */ /* 0x000e220000002500 */
[----:B------:R-:W1:Y:S07]  /*0030*/  LDCU UR5, c[0x0][0x398] ;  /* 0x00007300ff0577ac */ /* 0x000e6e0008000800 */
[----:B------:R-:W0:Y:S02]  /*0040*/  LDC R9, c[0x0][0x360] ;  /* 0x0000d800ff097b82 */ /* 0x000e240000000800 */
[----:B0-----:R-:W-:-:S05]  /*0050*/  IMAD R9, R9, UR4, R0 ;  /* 0x0000000409097c24 */ /* 0x001fca000f8e0200 */
[----:B-1----:R-:W-:-:S13]  /*0060*/  ISETP.GE.AND P0, PT, R9, UR5, PT ;  /* 0x0000000509007c0c */ /* 0x002fda000bf06270 */
[----:B------:R-:W-:Y:S05]  /*0070*/  @P0 EXIT ;  /* 0x000000000000094d */ /* 0x000fea0003800000 */
[----:B------:R-:W0:Y:S01]  /*0080*/  LDC.64 R2, c[0x0][0x380] ;  /* 0x0000e000ff027b82 */ /* 0x000e220000000a00 */
[----:B------:R-:W1:Y:S07]  /*0090*/  LDCU.64 UR4, c[0x0][0x358] ;  /* 0x00006b00ff0477ac */ /* 0x000e6e0008000a00 */
[----:B------:R-:W2:Y:S08]  /*00a0*/  LDC.64 R4, c[0x0][0x388] ;  /* 0x0000e200ff047b82 */ /* 0x000eb00000000a00 */
[----:B------:R-:W3:Y:S01]  /*00b0*/  LDC.64 R6, c[0x0][0x390] ;  /* 0x0000e400ff067b82 */ /* 0x000ee20000000a00 */
[----:B0-----:R-:W-:-:S06]  /*00c0*/  IMAD.WIDE R2, R9, 0x4, R2 ;  /* 0x0000000409027825 */ /* 0x001fcc00078e0202 */
[----:B-1----:R-:W4:Y:S01]  /*00d0*/  LDG.E R2, desc[UR4][R2.64] ;  /* 0x0000000402027981 */ /* 0x002f22000c1e1900 */
[----:B--2---:R-:W-:-:S06]  /*00e0*/  IMAD.WIDE R4, R9, 0x4, R4 ;  /* 0x0000000409047825 */ /* 0x004fcc00078e0204 */
[----:B------:R-:W4:Y:S01]  /*00f0*/  LDG.E R5, desc[UR4][R4.64] ;  /* 0x0000000404057981 */ /* 0x000f22000c1e1900 */
[----:B---3--:R-:W-:Y:S01]  /*0100*/  IMAD.WIDE R6, R9, 0x4, R6 ;  /* 0x0000000409067825 */ /* 0x008fe200078e0206 */
[----:B----4-:R-:W-:-:S05]  /*0110*/  IADD3 R9, PT, PT, R2, R5, RZ ;  /* 0x0000000502097210 */ /* 0x010fca0007ffe0ff */
[----:B------:R-:W-:Y:S01]  /*0120*/  STG.E desc[UR4][R6.64], R9 ;  /* 0x0000000906007986 */ /* 0x000fe2000c101904 */
[----:B------:R-:W-:Y:S05]  /*0130*/  EXIT ;  /* 0x000000000000794d */ /* 0x000fea0003800000 */
.L_x_1:
        /* <DEDUP_REMOVED lines=12> */
.L_x_3:


//--------------------- .nv.shared._Z8mykernelPiS_S_ii --------------------------
	.section	.nv.shared._Z8mykernelPiS_S_ii,"aw",@nobits
	.sectionflags	@""
	.align	16
	.zero		1024


//--------------------- .nv.shared.reserved.0     --------------------------
	.section	.nv.shared.reserved.0,"aw",@nobits
	.weak		__nv_reservedSMEM_offset_0_alias
	.size		__nv_reservedSMEM_offset_0_alias, 0, 64
	.other		__nv_reservedSMEM_offset_0_alias,@"STO_CUDA_RESERVED_SHARED STV_DEFAULT"
__nv_reservedSMEM_offset_0_alias:
	.zero		0
	.zero		64


//--------------------- .nv.shared._Z14mykernel_neivePiS_S_i --------------------------
	.section	.nv.shared._Z14mykernel_neivePiS_S_i,"aw",@nobits
	.sectionflags	@""
	.align	16
	.zero		1024


//--------------------- .nv.constant0._Z8mykernelPiS_S_ii --------------------------
	.section	.nv.constant0._Z8mykernelPiS_S_ii,"a",@progbits
	.sectionflags	@""
	.align	4
.nv.constant0._Z8mykernelPiS_S_ii:
	.zero		928


//--------------------- .nv.constant0._Z14mykernel_neivePiS_S_i --------------------------
	.section	.nv.constant0._Z14mykernel_neivePiS_S_i,"a",@progbits
	.sectionflags	@""
	.align	4
.nv.constant0._Z14mykernel_neivePiS_S_i:
	.zero		924


//--------------------- SYMBOLS --------------------------

	.type		.nv.reservedSmem.offset0,@object
	.size		.nv.reservedSmem.offset0,0x4
	.type		.nv.reservedSmem.cap,@object
	.size		.nv.reservedSmem.cap,0x4
